	.headerflags	@"EF_CUDA_TEXMODE_UNIFIED EF_CUDA_64BIT_ADDRESS EF_CUDA_ACCELERATORS EF_CUDA_SM90 EF_CUDA_VIRTUAL_SM(EF_CUDA_SM90)"
	.elftype	@"ET_EXEC"


//--------------------- .nv.info                  --------------------------
	.section	.nv.info,"",@"SHT_CUDA_INFO"
	.align	4


	//----- nvinfo : EIATTR_REGCOUNT
	.align		4
        /*0000*/ 	.byte	0x04, 0x2f
        /*0002*/ 	.short	(.L_1 - .L_0)
	.align		4
.L_0:
        /*0004*/ 	.word	index@(triton_poi_fused_convolution_exp_50)
        /*0008*/ 	.word	0x0000000c


	//----- nvinfo : EIATTR_MIN_STACK_SIZE
	.align		4
.L_1:
        /*000c*/ 	.byte	0x04, 0x12
        /*000e*/ 	.short	(.L_3 - .L_2)
	.align		4
.L_2:
        /*0010*/ 	.word	index@(triton_poi_fused_convolution_exp_50)
        /*0014*/ 	.word	0x00000000


	//----- nvinfo : EIATTR_FRAME_SIZE
	.align		4
.L_3:
        /*0018*/ 	.byte	0x04, 0x11
        /*001a*/ 	.short	(.L_5 - .L_4)
	.align		4
.L_4:
        /*001c*/ 	.word	index@(triton_poi_fused_convolution_exp_50)
        /*0020*/ 	.word	0x00000000


	//----- nvinfo : EIATTR_MIN_STACK_SIZE
	.align		4
.L_5:
        /*0024*/ 	.byte	0x04, 0x12
        /*0026*/ 	.short	(.L_7 - .L_6)
	.align		4
.L_6:
        /*0028*/ 	.word	index@(triton_poi_fused_convolution_exp_50)
        /*002c*/ 	.word	0x00000000
.L_7:


//--------------------- .nv.info.triton_poi_fused_convolution_exp_50 --------------------------
	.section	.nv.info.triton_poi_fused_convolution_exp_50,"",@"SHT_CUDA_INFO"
	.sectionflags	@""
	.align	4


	//----- nvinfo : EIATTR_CUDA_API_VERSION
	.align		4
        /*0000*/ 	.byte	0x04, 0x37
        /*0002*/ 	.short	(.L_9 - .L_8)
.L_8:
        /*0004*/ 	.word	0x0000007c


	//----- nvinfo : EIATTR_KPARAM_INFO
	.align		4
.L_9:
        /*0008*/ 	.byte	0x04, 0x17
        /*000a*/ 	.short	(.L_11 - .L_10)
.L_10:
        /*000c*/ 	.word	0x00000000
        /*0010*/ 	.short	0x0002
        /*0012*/ 	.short	0x0010
        /*0014*/ 	.byte	0x00, 0xf0, 0x11, 0x00


	//----- nvinfo : EIATTR_KPARAM_INFO
	.align		4
.L_11:
        /*0018*/ 	.byte	0x04, 0x17
        /*001a*/ 	.short	(.L_13 - .L_12)
.L_12:
        /*001c*/ 	.word	0x00000000
        /*0020*/ 	.short	0x0001
        /*0022*/ 	.short	0x0008
        /*0024*/ 	.byte	0x00, 0xf4, 0x21, 0x00


	//----- nvinfo : EIATTR_KPARAM_INFO
	.align		4
.L_13:
        /*0028*/ 	.byte	0x04, 0x17
        /*002a*/ 	.short	(.L_15 - .L_14)
.L_14:
        /*002c*/ 	.word	0x00000000
        /*0030*/ 	.short	0x0000
        /*0032*/ 	.short	0x0000
        /*0034*/ 	.byte	0x00, 0xf4, 0x21, 0x00


	//----- nvinfo : EIATTR_SPARSE_MMA_MASK
	.align		4
.L_15:
        /*0038*/ 	.byte	0x03, 0x50
        /*003a*/ 	.short	0x0000


	//----- nvinfo : EIATTR_MAXREG_COUNT
	.align		4
        /*003c*/ 	.byte	0x03, 0x1b
        /*003e*/ 	.short	0x00ff


	//----- nvinfo : EIATTR_EXIT_INSTR_OFFSETS
	.align		4
        /*0040*/ 	.byte	0x04, 0x1c
        /*0042*/ 	.short	(.L_17 - .L_16)


	//   ....[0]....
.L_16:
        /*0044*/ 	.word	0x000001a0


	//----- nvinfo : EIATTR_REQNTID
	.align		4
.L_17:
        /*0048*/ 	.byte	0x04, 0x10
        /*004a*/ 	.short	(.L_19 - .L_18)
.L_18:
        /*004c*/ 	.word	0x00000080
        /*0050*/ 	.word	0x00000001
        /*0054*/ 	.word	0x00000001


	//----- nvinfo : EIATTR_CBANK_PARAM_SIZE
	.align		4
.L_19:
        /*0058*/ 	.byte	0x03, 0x19
        /*005a*/ 	.short	0x0014


	//----- nvinfo : EIATTR_PARAM_CBANK
	.align		4
        /*005c*/ 	.byte	0x04, 0x0a
        /*005e*/ 	.short	(.L_21 - .L_20)
	.align		4
.L_20:
        /*0060*/ 	.word	index@(.nv.constant0.triton_poi_fused_convolution_exp_50)
        /*0064*/ 	.short	0x0210
        /*0066*/ 	.short	0x0014


	//----- nvinfo : EIATTR_SW_WAR
	.align		4
.L_21:
        /*0068*/ 	.byte	0x04, 0x36
        /*006a*/ 	.short	(.L_23 - .L_22)
.L_22:
        /*006c*/ 	.word	0x00000008
.L_23:


//--------------------- .nv.callgraph             --------------------------
	.section	.nv.callgraph,"",@"SHT_CUDA_CALLGRAPH"
	.align	4
	.sectionentsize	8
	.align		4
        /*0000*/ 	.word	0x00000000
	.align		4
        /*0004*/ 	.word	0xffffffff
	.align		4
        /*0008*/ 	.word	0x00000000
	.align		4
        /*000c*/ 	.word	0xfffffffe
	.align		4
        /*0010*/ 	.word	0x00000000
	.align		4
        /*0014*/ 	.word	0xfffffffd
	.align		4
        /*0018*/ 	.word	0x00000000
	.align		4
        /*001c*/ 	.word	0xfffffffc


//--------------------- .text.triton_poi_fused_convolution_exp_50 --------------------------
	.section	.text.triton_poi_fused_convolution_exp_50,"ax",@progbits
	.align	128
        .global         triton_poi_fused_convolution_exp_50
        .type           triton_poi_fused_convolution_exp_50,@function
        .size           triton_poi_fused_convolution_exp_50,(.L_x_1 - triton_poi_fused_convolution_exp_50)
        .other          triton_poi_fused_convolution_exp_50,@"STO_CUDA_ENTRY STV_DEFAULT"
triton_poi_fused_convolution_exp_50:
.text.triton_poi_fused_convolution_exp_50:
[----:B------:R-:W-:Y:S01]  /*0000*/  LDC R1, c[0x0][0x28] ;  /* 0x00000a00ff017b82 */ /* 0x000fe20000000800 */
[----:B------:R-:W1:Y:S07]  /*0010*/  S2R R0, SR_TID.X ;  /* 0x0000000000007919 */ /* 0x000e6e0000002100 */
[----:B------:R-:W2:Y:S01]  /*0020*/  LDC.64 R2, c[0x0][0x210] ;  /* 0x00008400ff027b82 */ /* 0x000ea20000000a00 */
[----:B------:R-:W-:Y:S01]  /*0030*/  ULDC.64 UR4, c[0x0][0x208] ;  /* 0x0000820000047ab9 */ /* 0x000fe20000000a00 */
[----:B------:R-:W3:Y:S01]  /*0040*/  S2R R7, SR_CTAID.X ;  /* 0x0000000000077919 */ /* 0x000ee20000002500 */
[----:B-1----:R-:W-:-:S02]  /*0050*/  LOP3.LUT R0, R0, 0x7f, RZ, 0xc0, !PT ;  /* 0x0000007f00007812 */ /* 0x002fc400078ec0ff */
[----:B---3--:R-:W-:-:S03]  /*0060*/  SHF.R.S32.HI R4, RZ, 0x18, R7 ;  /* 0x00000018ff047819 */ /* 0x008fc60000011407 */
[----:B------:R-:W-:Y:S01]  /*0070*/  IMAD R7, R7, 0x80, R0 ;  /* 0x0000008007077824 */ /* 0x000fe200078e0200 */
[----:B------:R-:W-:-:S03]  /*0080*/  SGXT R0, R4, 0x1 ;  /* 0x000000010400781a */ /* 0x000fc60000000200 */
[----:B--2---:R-:W-:Y:S01]  /*0090*/  IMAD.WIDE R2, R7, 0x4, R2 ;  /* 0x0000000407027825 */ /* 0x004fe200078e0202 */
[----:B------:R-:W1:Y:S01]  /*00a0*/  LDC.64 R4, c[0x0][0x218] ;  /* 0x00008600ff047b82 */ /* 0x000e620000000a00 */
[----:B------:R-:W-:-:S04]  /*00b0*/  LEA.HI R0, R0, R7, RZ, 0x8 ;  /* 0x0000000700007211 */ /* 0x000fc800078f40ff */
[----:B------:R-:W-:-:S04]  /*00c0*/  SHF.R.S32.HI R0, RZ, 0x8, R0 ;  /* 0x00000008ff007819 */ /* 0x000fc80000011400 */
[----:B------:R-:W-:-:S04]  /*00d0*/  LEA.HI R6, R0, R0, RZ, 0x2 ;  /* 0x0000000000067211 */ /* 0x000fc800078f10ff */
[----:B------:R-:W-:-:S05]  /*00e0*/  LOP3.LUT R9, R6, 0xfffffffc, RZ, 0xc0, !PT ;  /* 0xfffffffc06097812 */ /* 0x000fca00078ec0ff */
[----:B------:R-:W-:Y:S02]  /*00f0*/  IMAD.IADD R9, R0, 0x1, -R9 ;  /* 0x0000000100097824 */ /* 0x000fe400078e0a09 */
[----:B------:R-:W2:Y:S02]  /*0100*/  LDG.E R0, desc[UR4][R2.64] ;  /* 0x0000000402007981 */ /* 0x000ea4000c1e1900 */
[----:B-1----:R-:W-:-:S06]  /*0110*/  IMAD.WIDE R4, R9, 0x4, R4 ;  /* 0x0000000409047825 */ /* 0x002fcc00078e0204 */
[----:B------:R-:W2:Y:S02]  /*0120*/  LDG.E.EL R5, desc[UR4][R4.64] ;  /* 0x0000000404057981 */ /* 0x000ea4000c2e1900 */
[----:B--2---:R-:W-:-:S04]  /*0130*/  FADD R0, R0, R5 ;  /* 0x0000000500007221 */ /* 0x004fc80000000000 */
[----:B------:R-:W-:-:S05]  /*0140*/  FMUL R0, R0, 1.4426950216293334961 ;  /* 0x3fb8aa3b00007820 */ /* 0x000fca0000400000 */
[----:B------:R-:W-:-:S13]  /*0150*/  FSETP.GEU.AND P0, PT, R0, -126, PT ;  /* 0xc2fc00000000780b */ /* 0x000fda0003f0e000 */
[----:B------:R-:W-:-:S04]  /*0160*/  @!P0 FMUL R0, R0, 0.5 ;  /* 0x3f00000000008820 */ /* 0x000fc80000400000 */
[----:B------:R-:W1:Y:S02]  /*0170*/  MUFU.EX2 R7, R0 ;  /* 0x0000000000077308 */ /* 0x000e640000000800 */
[----:B-1----:R-:W-:-:S05]  /*0180*/  @!P0 FMUL R7, R7, R7 ;  /* 0x0000000707078220 */ /* 0x002fca0000400000 */
[----:B------:R-:W-:Y:S01]  /*0190*/  STG.E desc[UR4][R2.64], R7 ;  /* 0x0000000702007986 */ /* 0x000fe2000c101904 */
[----:B------:R-:W-:Y:S05]  /*01a0*/  EXIT ;  /* 0x000000000000794d */ /* 0x000fea0003800000 */
.L_x_0:
[----:B------:R-:W-:-:S00]  /*01b0*/  BRA `(.L_x_0) ;  /* 0xfffffffc00fc7947 */ /* 0x000fc0000383ffff */
[----:B------:R-:W-:-:S00]  /*01c0*/  NOP ;  /* 0x0000000000007918 */ /* 0x000fc00000000000 */
        /* <DEDUP_REMOVED lines=11> */
.L_x_1:


//--------------------- .nv.constant0.triton_poi_fused_convolution_exp_50 --------------------------
	.section	.nv.constant0.triton_poi_fused_convolution_exp_50,"a",@progbits
	.sectionflags	@""
	.align	4
.nv.constant0.triton_poi_fused_convolution_exp_50:
	.zero		548
